//
// Generated by NVIDIA NVVM Compiler
//
// Compiler Build ID: CL-36424714
// Cuda compilation tools, release 13.0, V13.0.88
// Based on NVVM 20.0.0
//

.version 9.0
.target sm_100
.address_size 64

	// .globl	_Z9AtomicAddPiS_

.visible .entry _Z9AtomicAddPiS_(
	.param .u64 .ptr .align 1 _Z9AtomicAddPiS__param_0,
	.param .u64 .ptr .align 1 _Z9AtomicAddPiS__param_1
)
{
	.reg .b32 	%r<7>;
	.reg .b64 	%rd<7>;

	ld.param.u64 	%rd1, [_Z9AtomicAddPiS__param_0];
	ld.param.u64 	%rd2, [_Z9AtomicAddPiS__param_1];
	cvta.to.global.u64 	%rd3, %rd1;
	cvta.to.global.u64 	%rd4, %rd2;
	mov.u32 	%r1, %tid.x;
	mov.u32 	%r2, %ntid.x;
	mov.u32 	%r3, %ctaid.x;
	mad.lo.s32 	%r4, %r2, %r3, %r1;
	mul.wide.s32 	%rd5, %r4, 4;
	add.s64 	%rd6, %rd4, %rd5;
	ld.global.u32 	%r5, [%rd6];
	atom.global.add.u32 	%r6, [%rd3], %r5;
	ret;

}
	// .globl	_Z9AtomicSubPiS_
.visible .entry _Z9AtomicSubPiS_(
	.param .u64 .ptr .align 1 _Z9AtomicSubPiS__param_0,
	.param .u64 .ptr .align 1 _Z9AtomicSubPiS__param_1
)
{
	.reg .b32 	%r<8>;
	.reg .b64 	%rd<7>;

	ld.param.u64 	%rd1, [_Z9AtomicSubPiS__param_0];
	ld.param.u64 	%rd2, [_Z9AtomicSubPiS__param_1];
	cvta.to.global.u64 	%rd3, %rd1;
	cvta.to.global.u64 	%rd4, %rd2;
	mov.u32 	%r1, %tid.x;
	mov.u32 	%r2, %ntid.x;
	mov.u32 	%r3, %ctaid.x;
	mad.lo.s32 	%r4, %r2, %r3, %r1;
	mul.wide.s32 	%rd5, %r4, 4;
	add.s64 	%rd6, %rd4, %rd5;
	ld.global.u32 	%r5, [%rd6];
	neg.s32 	%r6, %r5;
	atom.global.add.u32 	%r7, [%rd3], %r6;
	ret;

}
	// .globl	_Z9AtomicMaxPiS_
.visible .entry _Z9AtomicMaxPiS_(
	.param .u64 .ptr .align 1 _Z9AtomicMaxPiS__param_0,
	.param .u64 .ptr .align 1 _Z9AtomicMaxPiS__param_1
)
{
	.reg .b32 	%r<7>;
	.reg .b64 	%rd<7>;

	ld.param.u64 	%rd1, [_Z9AtomicMaxPiS__param_0];
	ld.param.u64 	%rd2, [_Z9AtomicMaxPiS__param_1];
	cvta.to.global.u64 	%rd3, %rd1;
	cvta.to.global.u64 	%rd4, %rd2;
	mov.u32 	%r1, %tid.x;
	mov.u32 	%r2, %ntid.x;
	mov.u32 	%r3, %ctaid.x;
	mad.lo.s32 	%r4, %r2, %r3, %r1;
	mul.wide.s32 	%rd5, %r4, 4;
	add.s64 	%rd6, %rd4, %rd5;
	ld.global.u32 	%r5, [%rd6];
	atom.global.max.s32 	%r6, [%rd3], %r5;
	ret;

}
	// .globl	_Z9AtomicMinPiS_
.visible .entry _Z9AtomicMinPiS_(
	.param .u64 .ptr .align 1 _Z9AtomicMinPiS__param_0,
	.param .u64 .ptr .align 1 _Z9AtomicMinPiS__param_1
)
{
	.reg .b32 	%r<7>;
	.reg .b64 	%rd<7>;

	ld.param.u64 	%rd1, [_Z9AtomicMinPiS__param_0];
	ld.param.u64 	%rd2, [_Z9AtomicMinPiS__param_1];
	cvta.to.global.u64 	%rd3, %rd1;
	cvta.to.global.u64 	%rd4, %rd2;
	mov.u32 	%r1, %tid.x;
	mov.u32 	%r2, %ntid.x;
	mov.u32 	%r3, %ctaid.x;
	mad.lo.s32 	%r4, %r2, %r3, %r1;
	mul.wide.s32 	%rd5, %r4, 4;
	add.s64 	%rd6, %rd4, %rd5;
	ld.global.u32 	%r5, [%rd6];
	atom.global.min.s32 	%r6, [%rd3], %r5;
	ret;

}


// ===== COMPILED SASS (sm_100) =====

	.target	sm_100

	.elftype	@"ET_EXEC"


//--------------------- .note.nv.tkinfo           --------------------------
	.section	.note.nv.tkinfo,"",@"SHT_NOTE"
	.sectionflags	@"SHF_NOTE_NV_TKINFO"
	.tkinfo
        /*0018*/ 	.word	0x00000002
        /*0030*/ 	.string	""
        /*0030*/ 	.string	"ptxas"
        /*0030*/ 	.string	"Cuda compilation tools, release 13.0, V13.0.88"
        /*0030*/ 	.string	"Build cuda_13.0.r13.0/compiler.36424714_0"
        /*0030*/ 	.string	"-arch sm_100 -m 64 "



//--------------------- .note.nv.cuinfo           --------------------------
	.section	.note.nv.cuinfo,"",@"SHT_NOTE"
	.sectionflags	@"SHF_NOTE_NV_CUINFO"
        /*0018*/ 	.short	0x0002
        /*001a*/ 	.short	0x0064
        /*001c*/ 	.short	0x0082
	.zero		2


//--------------------- .nv.info                  --------------------------
	.section	.nv.info,"",@"SHT_CUDA_INFO"
	.align	4


	//----- nvinfo : EIATTR_REGCOUNT
	.align		4
        /*0000*/ 	.byte	0x04, 0x2f
        /*0002*/ 	.short	(.L_1 - .L_0)
	.align		4
.L_0:
        /*0004*/ 	.word	index@(_Z9AtomicAddPiS_)
        /*0008*/ 	.word	0x0000000a


	//----- nvinfo : EIATTR_FRAME_SIZE
	.align		4
.L_1:
        /*000c*/ 	.byte	0x04, 0x11
        /*000e*/ 	.short	(.L_3 - .L_2)
	.align		4
.L_2:
        /*0010*/ 	.word	index@(_Z9AtomicAddPiS_)
        /*0014*/ 	.word	0x00000000


	//----- nvinfo : EIATTR_REGCOUNT
	.align		4
.L_3:
        /*0018*/ 	.byte	0x04, 0x2f
        /*001a*/ 	.short	(.L_5 - .L_4)
	.align		4
.L_4:
        /*001c*/ 	.word	index@(_Z9AtomicSubPiS_)
        /*0020*/ 	.word	0x0000000a


	//----- nvinfo : EIATTR_FRAME_SIZE
	.align		4
.L_5:
        /*0024*/ 	.byte	0x04, 0x11
        /*0026*/ 	.short	(.L_7 - .L_6)
	.align		4
.L_6:
        /*0028*/ 	.word	index@(_Z9AtomicSubPiS_)
        /*002c*/ 	.word	0x00000000


	//----- nvinfo : EIATTR_REGCOUNT
	.align		4
.L_7:
        /*0030*/ 	.byte	0x04, 0x2f
        /*0032*/ 	.short	(.L_9 - .L_8)
	.align		4
.L_8:
        /*0034*/ 	.word	index@(_Z9AtomicMaxPiS_)
        /*0038*/ 	.word	0x0000000a


	//----- nvinfo : EIATTR_FRAME_SIZE
	.align		4
.L_9:
        /*003c*/ 	.byte	0x04, 0x11
        /*003e*/ 	.short	(.L_11 - .L_10)
	.align		4
.L_10:
        /*0040*/ 	.word	index@(_Z9AtomicMaxPiS_)
        /*0044*/ 	.word	0x00000000


	//----- nvinfo : EIATTR_REGCOUNT
	.align		4
.L_11:
        /*0048*/ 	.byte	0x04, 0x2f
        /*004a*/ 	.short	(.L_13 - .L_12)
	.align		4
.L_12:
        /*004c*/ 	.word	index@(_Z9AtomicMinPiS_)
        /*0050*/ 	.word	0x0000000a


	//----- nvinfo : EIATTR_FRAME_SIZE
	.align		4
.L_13:
        /*0054*/ 	.byte	0x04, 0x11
        /*0056*/ 	.short	(.L_15 - .L_14)
	.align		4
.L_14:
        /*0058*/ 	.word	index@(_Z9AtomicMinPiS_)
        /*005c*/ 	.word	0x00000000


	//----- nvinfo : EIATTR_MIN_STACK_SIZE
	.align		4
.L_15:
        /*0060*/ 	.byte	0x04, 0x12
        /*0062*/ 	.short	(.L_17 - .L_16)
	.align		4
.L_16:
        /*0064*/ 	.word	index@(_Z9AtomicMinPiS_)
        /*0068*/ 	.word	0x00000000


	//----- nvinfo : EIATTR_MIN_STACK_SIZE
	.align		4
.L_17:
        /*006c*/ 	.byte	0x04, 0x12
        /*006e*/ 	.short	(.L_19 - .L_18)
	.align		4
.L_18:
        /*0070*/ 	.word	index@(_Z9AtomicMaxPiS_)
        /*0074*/ 	.word	0x00000000


	//----- nvinfo : EIATTR_MIN_STACK_SIZE
	.align		4
.L_19:
        /*0078*/ 	.byte	0x04, 0x12
        /*007a*/ 	.short	(.L_21 - .L_20)
	.align		4
.L_20:
        /*007c*/ 	.word	index@(_Z9AtomicSubPiS_)
        /*0080*/ 	.word	0x00000000


	//----- nvinfo : EIATTR_MIN_STACK_SIZE
	.align		4
.L_21:
        /*0084*/ 	.byte	0x04, 0x12
        /*0086*/ 	.short	(.L_23 - .L_22)
	.align		4
.L_22:
        /*0088*/ 	.word	index@(_Z9AtomicAddPiS_)
        /*008c*/ 	.word	0x00000000
.L_23:


//--------------------- .nv.compat                --------------------------
	.section	.nv.compat,"",@"SHT_CUDA_COMPAT_INFO"
	.align	4
        /*0000*/ 	.byte	0x02, 0x09, 0x00, 0x00, 0x02, 0x02, 0x01, 0x00, 0x02, 0x05, 0x05, 0x00, 0x03, 0x07, 0x01, 0x01
        /*0010*/ 	.byte	0x02, 0x03, 0x00, 0x00, 0x02, 0x06, 0x01, 0x00, 0x04, 0x0b, 0x08, 0x00, 0x09, 0x00, 0x00, 0x00
        /*0020*/ 	.byte	0x00, 0x00, 0x00, 0x00


//--------------------- .nv.info._Z9AtomicMinPiS_ --------------------------
	.section	.nv.info._Z9AtomicMinPiS_,"",@"SHT_CUDA_INFO"
	.sectionflags	@""
	.align	4


	//----- nvinfo : EIATTR_CUDA_API_VERSION
	.align		4
        /*0000*/ 	.byte	0x04, 0x37
        /*0002*/ 	.short	(.L_25 - .L_24)
.L_24:
        /*0004*/ 	.word	0x00000082


	//----- nvinfo : EIATTR_KPARAM_INFO
	.align		4
.L_25:
        /*0008*/ 	.byte	0x04, 0x17
        /*000a*/ 	.short	(.L_27 - .L_26)
.L_26:
        /*000c*/ 	.word	0x00000000
        /*0010*/ 	.short	0x0001
        /*0012*/ 	.short	0x0008
        /*0014*/ 	.byte	0x00, 0xf5, 0x21, 0x00


	//----- nvinfo : EIATTR_KPARAM_INFO
	.align		4
.L_27:
        /*0018*/ 	.byte	0x04, 0x17
        /*001a*/ 	.short	(.L_29 - .L_28)
.L_28:
        /*001c*/ 	.word	0x00000000
        /*0020*/ 	.short	0x0000
        /*0022*/ 	.short	0x0000
        /*0024*/ 	.byte	0x00, 0xf5, 0x21, 0x00


	//----- nvinfo : EIATTR_SPARSE_MMA_MASK
	.align		4
.L_29:
        /*0028*/ 	.byte	0x03, 0x50
        /*002a*/ 	.short	0x0000


	//----- nvinfo : EIATTR_MAXREG_COUNT
	.align		4
        /*002c*/ 	.byte	0x03, 0x1b
        /*002e*/ 	.short	0x00ff


	//----- nvinfo : EIATTR_MERCURY_ISA_VERSION
	.align		4
        /*0030*/ 	.byte	0x03, 0x5f
        /*0032*/ 	.short	0x0101


	//----- nvinfo : EIATTR_INT_WARP_WIDE_INSTR_OFFSETS
	.align		4
        /*0034*/ 	.byte	0x04, 0x31
        /*0036*/ 	.short	(.L_31 - .L_30)


	//   ....[0]....
.L_30:
        /*0038*/ 	.word	0x000000a0


	//   ....[1]....
        /*003c*/ 	.word	0x000000e0


	//----- nvinfo : EIATTR_VRC_CTA_INIT_COUNT
	.align		4
.L_31:
        /*0040*/ 	.byte	0x02, 0x4a
	.zero		1
	.zero		1


	//----- nvinfo : EIATTR_EXIT_INSTR_OFFSETS
	.align		4
        /*0044*/ 	.byte	0x04, 0x1c
        /*0046*/ 	.short	(.L_33 - .L_32)


	//   ....[0]....
.L_32:
        /*0048*/ 	.word	0x00000110


	//----- nvinfo : EIATTR_CBANK_PARAM_SIZE
	.align		4
.L_33:
        /*004c*/ 	.byte	0x03, 0x19
        /*004e*/ 	.short	0x0010


	//----- nvinfo : EIATTR_PARAM_CBANK
	.align		4
        /*0050*/ 	.byte	0x04, 0x0a
        /*0052*/ 	.short	(.L_35 - .L_34)
	.align		4
.L_34:
        /*0054*/ 	.word	index@(.nv.constant0._Z9AtomicMinPiS_)
        /*0058*/ 	.short	0x0380
        /*005a*/ 	.short	0x0010


	//----- nvinfo : EIATTR_SW_WAR
	.align		4
.L_35:
        /*005c*/ 	.byte	0x04, 0x36
        /*005e*/ 	.short	(.L_37 - .L_36)
.L_36:
        /*0060*/ 	.word	0x00000008
.L_37:


//--------------------- .nv.info._Z9AtomicMaxPiS_ --------------------------
	.section	.nv.info._Z9AtomicMaxPiS_,"",@"SHT_CUDA_INFO"
	.sectionflags	@""
	.align	4


	//----- nvinfo : EIATTR_CUDA_API_VERSION
	.align		4
        /*0000*/ 	.byte	0x04, 0x37
        /*0002*/ 	.short	(.L_39 - .L_38)
.L_38:
        /*0004*/ 	.word	0x00000082


	//----- nvinfo : EIATTR_KPARAM_INFO
	.align		4
.L_39:
        /*0008*/ 	.byte	0x04, 0x17
        /*000a*/ 	.short	(.L_41 - .L_40)
.L_40:
        /*000c*/ 	.word	0x00000000
        /*0010*/ 	.short	0x0001
        /*0012*/ 	.short	0x0008
        /*0014*/ 	.byte	0x00, 0xf5, 0x21, 0x00


	//----- nvinfo : EIATTR_KPARAM_INFO
	.align		4
.L_41:
        /*0018*/ 	.byte	0x04, 0x17
        /*001a*/ 	.short	(.L_43 - .L_42)
.L_42:
        /*001c*/ 	.word	0x00000000
        /*0020*/ 	.short	0x0000
        /*0022*/ 	.short	0x0000
        /*0024*/ 	.byte	0x00, 0xf5, 0x21, 0x00


	//----- nvinfo : EIATTR_SPARSE_MMA_MASK
	.align		4
.L_43:
        /*0028*/ 	.byte	0x03, 0x50
        /*002a*/ 	.short	0x0000


	//----- nvinfo : EIATTR_MAXREG_COUNT
	.align		4
        /*002c*/ 	.byte	0x03, 0x1b
        /*002e*/ 	.short	0x00ff


	//----- nvinfo : EIATTR_MERCURY_ISA_VERSION
	.align		4
        /*0030*/ 	.byte	0x03, 0x5f
        /*0032*/ 	.short	0x0101


	//----- nvinfo : EIATTR_INT_WARP_WIDE_INSTR_OFFSETS
	.align		4
        /*0034*/ 	.byte	0x04, 0x31
        /*0036*/ 	.short	(.L_45 - .L_44)


	//   ....[0]....
.L_44:
        /*0038*/ 	.word	0x000000a0


	//   ....[1]....
        /*003c*/ 	.word	0x000000e0


	//----- nvinfo : EIATTR_VRC_CTA_INIT_COUNT
	.align		4
.L_45:
        /*0040*/ 	.byte	0x02, 0x4a
	.zero		1
	.zero		1


	//----- nvinfo : EIATTR_EXIT_INSTR_OFFSETS
	.align		4
        /*0044*/ 	.byte	0x04, 0x1c
        /*0046*/ 	.short	(.L_47 - .L_46)


	//   ....[0]....
.L_46:
        /*0048*/ 	.word	0x00000110


	//----- nvinfo : EIATTR_CBANK_PARAM_SIZE
	.align		4
.L_47:
        /*004c*/ 	.byte	0x03, 0x19
        /*004e*/ 	.short	0x0010


	//----- nvinfo : EIATTR_PARAM_CBANK
	.align		4
        /*0050*/ 	.byte	0x04, 0x0a
        /*0052*/ 	.short	(.L_49 - .L_48)
	.align		4
.L_48:
        /*0054*/ 	.word	index@(.nv.constant0._Z9AtomicMaxPiS_)
        /*0058*/ 	.short	0x0380
        /*005a*/ 	.short	0x0010


	//----- nvinfo : EIATTR_SW_WAR
	.align		4
.L_49:
        /*005c*/ 	.byte	0x04, 0x36
        /*005e*/ 	.short	(.L_51 - .L_50)
.L_50:
        /*0060*/ 	.word	0x00000008
.L_51:


//--------------------- .nv.info._Z9AtomicSubPiS_ --------------------------
	.section	.nv.info._Z9AtomicSubPiS_,"",@"SHT_CUDA_INFO"
	.sectionflags	@""
	.align	4


	//----- nvinfo : EIATTR_CUDA_API_VERSION
	.align		4
        /*0000*/ 	.byte	0x04, 0x37
        /*0002*/ 	.short	(.L_53 - .L_52)
.L_52:
        /*0004*/ 	.word	0x00000082


	//----- nvinfo : EIATTR_KPARAM_INFO
	.align		4
.L_53:
        /*0008*/ 	.byte	0x04, 0x17
        /*000a*/ 	.short	(.L_55 - .L_54)
.L_54:
        /*000c*/ 	.word	0x00000000
        /*0010*/ 	.short	0x0001
        /*0012*/ 	.short	0x0008
        /*0014*/ 	.byte	0x00, 0xf5, 0x21, 0x00


	//----- nvinfo : EIATTR_KPARAM_INFO
	.align		4
.L_55:
        /*0018*/ 	.byte	0x04, 0x17
        /*001a*/ 	.short	(.L_57 - .L_56)
.L_56:
        /*001c*/ 	.word	0x00000000
        /*0020*/ 	.short	0x0000
        /*0022*/ 	.short	0x0000
        /*0024*/ 	.byte	0x00, 0xf5, 0x21, 0x00


	//----- nvinfo : EIATTR_SPARSE_MMA_MASK
	.align		4
.L_57:
        /*0028*/ 	.byte	0x03, 0x50
        /*002a*/ 	.short	0x0000


	//----- nvinfo : EIATTR_MAXREG_COUNT
	.align		4
        /*002c*/ 	.byte	0x03, 0x1b
        /*002e*/ 	.short	0x00ff


	//----- nvinfo : EIATTR_MERCURY_ISA_VERSION
	.align		4
        /*0030*/ 	.byte	0x03, 0x5f
        /*0032*/ 	.short	0x0101


	//----- nvinfo : EIATTR_INT_WARP_WIDE_INSTR_OFFSETS
	.align		4
        /*0034*/ 	.byte	0x04, 0x31
        /*0036*/ 	.short	(.L_59 - .L_58)


	//   ....[0]....
.L_58:
        /*0038*/ 	.word	0x000000a0


	//   ....[1]....
        /*003c*/ 	.word	0x000000f0


	//----- nvinfo : EIATTR_VRC_CTA_INIT_COUNT
	.align		4
.L_59:
        /*0040*/ 	.byte	0x02, 0x4a
	.zero		1
	.zero		1


	//----- nvinfo : EIATTR_EXIT_INSTR_OFFSETS
	.align		4
        /*0044*/ 	.byte	0x04, 0x1c
        /*0046*/ 	.short	(.L_61 - .L_60)


	//   ....[0]....
.L_60:
        /*0048*/ 	.word	0x00000120


	//----- nvinfo : EIATTR_CBANK_PARAM_SIZE
	.align		4
.L_61:
        /*004c*/ 	.byte	0x03, 0x19
        /*004e*/ 	.short	0x0010


	//----- nvinfo : EIATTR_PARAM_CBANK
	.align		4
        /*0050*/ 	.byte	0x04, 0x0a
        /*0052*/ 	.short	(.L_63 - .L_62)
	.align		4
.L_62:
        /*0054*/ 	.word	index@(.nv.constant0._Z9AtomicSubPiS_)
        /*0058*/ 	.short	0x0380
        /*005a*/ 	.short	0x0010


	//----- nvinfo : EIATTR_SW_WAR
	.align		4
.L_63:
        /*005c*/ 	.byte	0x04, 0x36
        /*005e*/ 	.short	(.L_65 - .L_64)
.L_64:
        /*0060*/ 	.word	0x00000008
.L_65:


//--------------------- .nv.info._Z9AtomicAddPiS_ --------------------------
	.section	.nv.info._Z9AtomicAddPiS_,"",@"SHT_CUDA_INFO"
	.sectionflags	@""
	.align	4


	//----- nvinfo : EIATTR_CUDA_API_VERSION
	.align		4
        /*0000*/ 	.byte	0x04, 0x37
        /*0002*/ 	.short	(.L_67 - .L_66)
.L_66:
        /*0004*/ 	.word	0x00000082


	//----- nvinfo : EIATTR_KPARAM_INFO
	.align		4
.L_67:
        /*0008*/ 	.byte	0x04, 0x17
        /*000a*/ 	.short	(.L_69 - .L_68)
.L_68:
        /*000c*/ 	.word	0x00000000
        /*0010*/ 	.short	0x0001
        /*0012*/ 	.short	0x0008
        /*0014*/ 	.byte	0x00, 0xf5, 0x21, 0x00


	//----- nvinfo : EIATTR_KPARAM_INFO
	.align		4
.L_69:
        /*0018*/ 	.byte	0x04, 0x17
        /*001a*/ 	.short	(.L_71 - .L_70)
.L_70:
        /*001c*/ 	.word	0x00000000
        /*0020*/ 	.short	0x0000
        /*0022*/ 	.short	0x0000
        /*0024*/ 	.byte	0x00, 0xf5, 0x21, 0x00


	//----- nvinfo : EIATTR_SPARSE_MMA_MASK
	.align		4
.L_71:
        /*0028*/ 	.byte	0x03, 0x50
        /*002a*/ 	.short	0x0000


	//----- nvinfo : EIATTR_MAXREG_COUNT
	.align		4
        /*002c*/ 	.byte	0x03, 0x1b
        /*002e*/ 	.short	0x00ff


	//----- nvinfo : EIATTR_MERCURY_ISA_VERSION
	.align		4
        /*0030*/ 	.byte	0x03, 0x5f
        /*0032*/ 	.short	0x0101


	//----- nvinfo : EIATTR_INT_WARP_WIDE_INSTR_OFFSETS
	.align		4
        /*0034*/ 	.byte	0x04, 0x31
        /*0036*/ 	.short	(.L_73 - .L_72)


	//   ....[0]....
.L_72:
        /*0038*/ 	.word	0x000000a0


	//   ....[1]....
        /*003c*/ 	.word	0x000000e0


	//----- nvinfo : EIATTR_VRC_CTA_INIT_COUNT
	.align		4
.L_73:
        /*0040*/ 	.byte	0x02, 0x4a
	.zero		1
	.zero		1


	//----- nvinfo : EIATTR_EXIT_INSTR_OFFSETS
	.align		4
        /*0044*/ 	.byte	0x04, 0x1c
        /*0046*/ 	.short	(.L_75 - .L_74)


	//   ....[0]....
.L_74:
        /*0048*/ 	.word	0x00000110


	//----- nvinfo : EIATTR_CBANK_PARAM_SIZE
	.align		4
.L_75:
        /*004c*/ 	.byte	0x03, 0x19
        /*004e*/ 	.short	0x0010


	//----- nvinfo : EIATTR_PARAM_CBANK
	.align		4
        /*0050*/ 	.byte	0x04, 0x0a
        /*0052*/ 	.short	(.L_77 - .L_76)
	.align		4
.L_76:
        /*0054*/ 	.word	index@(.nv.constant0._Z9AtomicAddPiS_)
        /*0058*/ 	.short	0x0380
        /*005a*/ 	.short	0x0010


	//----- nvinfo : EIATTR_SW_WAR
	.align		4
.L_77:
        /*005c*/ 	.byte	0x04, 0x36
        /*005e*/ 	.short	(.L_79 - .L_78)
.L_78:
        /*0060*/ 	.word	0x00000008
.L_79:


//--------------------- .nv.callgraph             --------------------------
	.section	.nv.callgraph,"",@"SHT_CUDA_CALLGRAPH"
	.align	4
	.sectionentsize	8
	.align		4
        /*0000*/ 	.word	0x00000000
	.align		4
        /*0004*/ 	.word	0xffffffff
	.align		4
        /*0008*/ 	.word	0x00000000
	.align		4
        /*000c*/ 	.word	0xfffffffe
	.align		4
        /*0010*/ 	.word	0x00000000
	.align		4
        /*0014*/ 	.word	0xfffffffd
	.align		4
        /*0018*/ 	.word	0x00000000
	.align		4
        /*001c*/ 	.word	0xfffffffc


//--------------------- .text._Z9AtomicMinPiS_    --------------------------
	.section	.text._Z9AtomicMinPiS_,"ax",@progbits
	.align	128
        .global         _Z9AtomicMinPiS_
        .type           _Z9AtomicMinPiS_,@function
        .size           _Z9AtomicMinPiS_,(.L_x_4 - _Z9AtomicMinPiS_)
        .other          _Z9AtomicMinPiS_,@"STO_CUDA_ENTRY STV_DEFAULT"
_Z9AtomicMinPiS_:
.text._Z9AtomicMinPiS_:
[----:B------:R-:W-:Y:S01]  /*0000*/  LDC R1, c[0x0][0x37c] ;  /* 0x0000df00ff017b82 */ /* 0x000fe20000000800 */
[----:B------:R-:W0:Y:S07]  /*0010*/  S2R R5, SR_TID.X ;  /* 0x0000000000057919 */ /* 0x000e2e0000002100 */
[----:B------:R-:W1:Y:S01]  /*0020*/  LDC.64 R2, c[0x0][0x388] ;  /* 0x0000e200ff027b82 */ /* 0x000e620000000a00 */
[----:B------:R-:W0:Y:S01]  /*0030*/  LDCU UR4, c[0x0][0x360] ;  /* 0x00006c00ff0477ac */ /* 0x000e220008000800 */
[----:B------:R-:W0:Y:S01]  /*0040*/  S2R R0, SR_CTAID.X ;  /* 0x0000000000007919 */ /* 0x000e220000002500 */
[----:B------:R-:W2:Y:S01]  /*0050*/  LDCU.64 UR6, c[0x0][0x358] ;  /* 0x00006b00ff0677ac */ /* 0x000ea20008000a00 */
[----:B0-----:R-:W-:-:S04]  /*0060*/  IMAD R5, R0, UR4, R5 ;  /* 0x0000000400057c24 */ /* 0x001fc8000f8e0205 */
[----:B-1----:R-:W-:-:S06]  /*0070*/  IMAD.WIDE R2, R5, 0x4, R2 ;  /* 0x0000000405027825 */ /* 0x002fcc00078e0202 */
[----:B--2---:R-:W2:Y:S01]  /*0080*/  LDG.E R2, desc[UR6][R2.64] ;  /* 0x0000000602027981 */ /* 0x004ea2000c1e1900 */
[----:B------:R-:W0:Y:S01]  /*0090*/  LDC.64 R4, c[0x0][0x380] ;  /* 0x0000e000ff047b82 */ /* 0x000e220000000a00 */
[----:B------:R-:W-:Y:S01]  /*00a0*/  VOTEU.ANY UR4, UPT, PT ;  /* 0x0000000000047886 */ /* 0x000fe200038e0100 */
[----:B------:R-:W1:Y:S01]  /*00b0*/  S2R R0, SR_LANEID ;  /* 0x0000000000007919 */ /* 0x000e620000000000 */
[----:B------:R-:W-:-:S06]  /*00c0*/  UFLO.U32 UR4, UR4 ;  /* 0x00000004000472bd */ /* 0x000fcc00080e0000 */
[----:B-1----:R-:W-:Y:S02]  /*00d0*/  ISETP.EQ.U32.AND P0, PT, R0, UR4, PT ;  /* 0x0000000400007c0c */ /* 0x002fe4000bf02070 */
[----:B--2---:R-:W-:-:S13]  /*00e0*/  CREDUX.MIN.S32 UR5, R2 ;  /* 0x00000000020572cc */ /* 0x004fda0000008200 */
[----:B------:R-:W-:-:S05]  /*00f0*/  MOV R7, UR5 ;  /* 0x0000000500077c02 */ /* 0x000fca0008000f00 */
[----:B0-----:R-:W-:Y:S01]  /*0100*/  @P0 REDG.E.MIN.S32.STRONG.GPU desc[UR6][R4.64], R7 ;  /* 0x000000070400098e */ /* 0x001fe2000c92e306 */
[----:B------:R-:W-:Y:S05]  /*0110*/  EXIT ;  /* 0x000000000000794d */ /* 0x000fea0003800000 */
.L_x_0:
[----:B------:R-:W-:-:S00]  /*0120*/  BRA `(.L_x_0) ;  /* 0xfffffffc00fc7947 */ /* 0x000fc0000383ffff */
[----:B------:R-:W-:-:S00]  /*0130*/  NOP ;  /* 0x0000000000007918 */ /* 0x000fc00000000000 */
        /* <DEDUP_REMOVED lines=12> */
.L_x_4:


//--------------------- .text._Z9AtomicMaxPiS_    --------------------------
	.section	.text._Z9AtomicMaxPiS_,"ax",@progbits
	.align	128
        .global         _Z9AtomicMaxPiS_
        .type           _Z9AtomicMaxPiS_,@function
        .size           _Z9AtomicMaxPiS_,(.L_x_5 - _Z9AtomicMaxPiS_)
        .other          _Z9AtomicMaxPiS_,@"STO_CUDA_ENTRY STV_DEFAULT"
_Z9AtomicMaxPiS_:
.text._Z9AtomicMaxPiS_:
        /* <DEDUP_REMOVED lines=14> */
[----:B--2---:R-:W-:-:S13]  /*00e0*/  CREDUX.MAX.S32 UR5, R2 ;  /* 0x00000000020572cc */ /* 0x004fda0000000200 */
[----:B------:R-:W-:-:S05]  /*00f0*/  MOV R7, UR5 ;  /* 0x0000000500077c02 */ /* 0x000fca0008000f00 */
[----:B0-----:R-:W-:Y:S01]  /*0100*/  @P0 REDG.E.MAX.S32.STRONG.GPU desc[UR6][R4.64], R7 ;  /* 0x000000070400098e */ /* 0x001fe2000d12e306 */
[----:B------:R-:W-:Y:S05]  /*0110*/  EXIT ;  /* 0x000000000000794d */ /* 0x000fea0003800000 */
.L_x_1:
        /* <DEDUP_REMOVED lines=14> */
.L_x_5:


//--------------------- .text._Z9AtomicSubPiS_    --------------------------
	.section	.text._Z9AtomicSubPiS_,"ax",@progbits
	.align	128
        .global         _Z9AtomicSubPiS_
        .type           _Z9AtomicSubPiS_,@function
        .size           _Z9AtomicSubPiS_,(.L_x_6 - _Z9AtomicSubPiS_)
        .other          _Z9AtomicSubPiS_,@"STO_CUDA_ENTRY STV_DEFAULT"
_Z9AtomicSubPiS_:
.text._Z9AtomicSubPiS_:
        /* <DEDUP_REMOVED lines=14> */
[----:B--2---:R-:W-:-:S04]  /*00e0*/  IADD3 R6, PT, PT, -R2, RZ, RZ ;  /* 0x000000ff02067210 */ /* 0x004fc80007ffe1ff */
[----:B------:R-:W1:Y:S02]  /*00f0*/  REDUX.SUM UR5, R6 ;  /* 0x00000000060573c4 */ /* 0x000e64000000c000 */
[----:B-1----:R-:W-:-:S05]  /*0100*/  MOV R7, UR5 ;  /* 0x0000000500077c02 */ /* 0x002fca0008000f00 */
[----:B0-----:R-:W-:Y:S01]  /*0110*/  @P0 REDG.E.ADD.STRONG.GPU desc[UR6][R4.64], R7 ;  /* 0x000000070400098e */ /* 0x001fe2000c12e106 */
[----:B------:R-:W-:Y:S05]  /*0120*/  EXIT ;  /* 0x000000000000794d */ /* 0x000fea0003800000 */
.L_x_2:
        /* <DEDUP_REMOVED lines=13> */
.L_x_6:


//--------------------- .text._Z9AtomicAddPiS_    --------------------------
	.section	.text._Z9AtomicAddPiS_,"ax",@progbits
	.align	128
        .global         _Z9AtomicAddPiS_
        .type           _Z9AtomicAddPiS_,@function
        .size           _Z9AtomicAddPiS_,(.L_x_7 - _Z9AtomicAddPiS_)
        .other          _Z9AtomicAddPiS_,@"STO_CUDA_ENTRY STV_DEFAULT"
_Z9AtomicAddPiS_:
.text._Z9AtomicAddPiS_:
        /* <DEDUP_REMOVED lines=13> */
[----:B-1----:R-:W-:Y:S01]  /*00d0*/  ISETP.EQ.U32.AND P0, PT, R0, UR4, PT ;  /* 0x0000000400007c0c */ /* 0x002fe2000bf02070 */
[----:B--2---:R-:W1:Y:S02]  /*00e0*/  REDUX.SUM UR5, R2 ;  /* 0x00000000020573c4 */ /* 0x004e64000000c000 */
[----:B-1----:R-:W-:-:S10]  /*00f0*/  MOV R7, UR5 ;  /* 0x0000000500077c02 */ /* 0x002fd40008000f00 */
[----:B0-----:R-:W-:Y:S01]  /*0100*/  @P0 REDG.E.ADD.STRONG.GPU desc[UR6][R4.64], R7 ;  /* 0x000000070400098e */ /* 0x001fe2000c12e106 */
[----:B------:R-:W-:Y:S05]  /*0110*/  EXIT ;  /* 0x000000000000794d */ /* 0x000fea0003800000 */
.L_x_3:
        /* <DEDUP_REMOVED lines=14> */
.L_x_7:


//--------------------- .nv.shared.reserved.0     --------------------------
	.section	.nv.shared.reserved.0,"aw",@nobits
	.weak		__nv_reservedSMEM_offset_0_alias
	.size		__nv_reservedSMEM_offset_0_alias, 0, 64
	.other		__nv_reservedSMEM_offset_0_alias,@"STO_CUDA_RESERVED_SHARED STV_DEFAULT"
__nv_reservedSMEM_offset_0_alias:
	.zero		0
	.zero		64


//--------------------- .nv.constant0._Z9AtomicMinPiS_ --------------------------
	.section	.nv.constant0._Z9AtomicMinPiS_,"a",@progbits
	.sectionflags	@""
	.align	4
.nv.constant0._Z9AtomicMinPiS_:
	.zero		912


//--------------------- .nv.constant0._Z9AtomicMaxPiS_ --------------------------
	.section	.nv.constant0._Z9AtomicMaxPiS_,"a",@progbits
	.sectionflags	@""
	.align	4
.nv.constant0._Z9AtomicMaxPiS_:
	.zero		912


//--------------------- .nv.constant0._Z9AtomicSubPiS_ --------------------------
	.section	.nv.constant0._Z9AtomicSubPiS_,"a",@progbits
	.sectionflags	@""
	.align	4
.nv.constant0._Z9AtomicSubPiS_:
	.zero		912


//--------------------- .nv.constant0._Z9AtomicAddPiS_ --------------------------
	.section	.nv.constant0._Z9AtomicAddPiS_,"a",@progbits
	.sectionflags	@""
	.align	4
.nv.constant0._Z9AtomicAddPiS_:
	.zero		912


//--------------------- SYMBOLS --------------------------

	.type		.nv.reservedSmem.offset0,@object
	.size		.nv.reservedSmem.offset0,0x4
